//
// Generated by NVIDIA NVVM Compiler
//
// Compiler Build ID: CL-36424714
// Cuda compilation tools, release 13.0, V13.0.88
// Based on NVVM 20.0.0
//

.version 9.0
.target sm_100
.address_size 64

	// .globl	_Z15hello_from__gpuv
.extern .func  (.param .b32 func_retval0) vprintf
(
	.param .b64 vprintf_param_0,
	.param .b64 vprintf_param_1
)
;
.global .align 1 .b8 $str[23] = {72, 101, 108, 108, 111, 32, 87, 111, 114, 108, 100, 32, 102, 114, 111, 109, 32, 71, 80, 85, 33, 10};

.visible .entry _Z15hello_from__gpuv()
{
	.reg .b32 	%r<3>;
	.reg .b64 	%rd<3>;

	mov.u64 	%rd1, $str;
	cvta.global.u64 	%rd2, %rd1;
	{ // callseq 0, 0
	.param .b64 param0;
	st.param.b64 	[param0], %rd2;
	.param .b64 param1;
	st.param.b64 	[param1], 0;
	.param .b32 retval0;
	call.uni (retval0), 
	vprintf, 
	(
	param0, 
	param1
	);
	ld.param.b32 	%r1, [retval0];
	} // callseq 0
	ret;

}


// ===== COMPILED SASS (sm_100) =====

	.target	sm_100

	.elftype	@"ET_EXEC"


//--------------------- .note.nv.tkinfo           --------------------------
	.section	.note.nv.tkinfo,"",@"SHT_NOTE"
	.sectionflags	@"SHF_NOTE_NV_TKINFO"
	.tkinfo
        /*0018*/ 	.word	0x00000002
        /*0030*/ 	.string	""
        /*0030*/ 	.string	"ptxas"
        /*0030*/ 	.string	"Cuda compilation tools, release 13.0, V13.0.88"
        /*0030*/ 	.string	"Build cuda_13.0.r13.0/compiler.36424714_0"
        /*0030*/ 	.string	"-arch sm_100 -m 64 "



//--------------------- .note.nv.cuinfo           --------------------------
	.section	.note.nv.cuinfo,"",@"SHT_NOTE"
	.sectionflags	@"SHF_NOTE_NV_CUINFO"
        /*0018*/ 	.short	0x0002
        /*001a*/ 	.short	0x0064
        /*001c*/ 	.short	0x0082
	.zero		2


//--------------------- .nv.info                  --------------------------
	.section	.nv.info,"",@"SHT_CUDA_INFO"
	.align	4


	//----- nvinfo : EIATTR_REGCOUNT
	.align		4
        /*0000*/ 	.byte	0x04, 0x2f
        /*0002*/ 	.short	(.L_2 - .L_1)
	.align		4
.L_1:
        /*0004*/ 	.word	index@(_Z15hello_from__gpuv)
        /*0008*/ 	.word	0x00000018


	//----- nvinfo : EIATTR_FRAME_SIZE
	.align		4
.L_2:
        /*000c*/ 	.byte	0x04, 0x11
        /*000e*/ 	.short	(.L_4 - .L_3)
	.align		4
.L_3:
        /*0010*/ 	.word	index@(_Z15hello_from__gpuv)
        /*0014*/ 	.word	0x00000000


	//----- nvinfo : EIATTR_MIN_STACK_SIZE
	.align		4
.L_4:
        /*0018*/ 	.byte	0x04, 0x12
        /*001a*/ 	.short	(.L_6 - .L_5)
	.align		4
.L_5:
        /*001c*/ 	.word	index@(_Z15hello_from__gpuv)
        /*0020*/ 	.word	0x00000000
.L_6:


//--------------------- .nv.compat                --------------------------
	.section	.nv.compat,"",@"SHT_CUDA_COMPAT_INFO"
	.align	4
        /*0000*/ 	.byte	0x02, 0x09, 0x00, 0x00, 0x02, 0x02, 0x01, 0x00, 0x02, 0x05, 0x05, 0x00, 0x03, 0x07, 0x01, 0x01
        /*0010*/ 	.byte	0x02, 0x03, 0x00, 0x00, 0x02, 0x06, 0x01, 0x00, 0x04, 0x0b, 0x08, 0x00, 0x09, 0x00, 0x00, 0x00
        /*0020*/ 	.byte	0x00, 0x00, 0x00, 0x00


//--------------------- .nv.info._Z15hello_from__gpuv --------------------------
	.section	.nv.info._Z15hello_from__gpuv,"",@"SHT_CUDA_INFO"
	.sectionflags	@""
	.align	4


	//----- nvinfo : EIATTR_CUDA_API_VERSION
	.align		4
        /*0000*/ 	.byte	0x04, 0x37
        /*0002*/ 	.short	(.L_8 - .L_7)
.L_7:
        /*0004*/ 	.word	0x00000082


	//----- nvinfo : EIATTR_SPARSE_MMA_MASK
	.align		4
.L_8:
        /*0008*/ 	.byte	0x03, 0x50
        /*000a*/ 	.short	0x0000


	//----- nvinfo : EIATTR_MAXREG_COUNT
	.align		4
        /*000c*/ 	.byte	0x03, 0x1b
        /*000e*/ 	.short	0x00ff


	//----- nvinfo : EIATTR_EXTERNS
	.align		4
        /*0010*/ 	.byte	0x04, 0x0f
        /*0012*/ 	.short	(.L_10 - .L_9)


	//   ....[0]....
	.align		4
.L_9:
        /*0014*/ 	.word	index@(vprintf)


	//----- nvinfo : EIATTR_MERCURY_ISA_VERSION
	.align		4
.L_10:
        /*0018*/ 	.byte	0x03, 0x5f
        /*001a*/ 	.short	0x0101


	//----- nvinfo : EIATTR_VRC_CTA_INIT_COUNT
	.align		4
        /*001c*/ 	.byte	0x02, 0x4a
	.zero		1
	.zero		1


	//----- nvinfo : EIATTR_SYSCALL_OFFSETS
	.align		4
        /*0020*/ 	.byte	0x04, 0x46
        /*0022*/ 	.short	(.L_12 - .L_11)


	//   ....[0]....
.L_11:
        /*0024*/ 	.word	0x00000080


	//----- nvinfo : EIATTR_EXIT_INSTR_OFFSETS
	.align		4
.L_12:
        /*0028*/ 	.byte	0x04, 0x1c
        /*002a*/ 	.short	(.L_14 - .L_13)


	//   ....[0]....
.L_13:
        /*002c*/ 	.word	0x00000090


	//----- nvinfo : EIATTR_SW_WAR
	.align		4
.L_14:
        /*0030*/ 	.byte	0x04, 0x36
        /*0032*/ 	.short	(.L_16 - .L_15)
.L_15:
        /*0034*/ 	.word	0x00000008
.L_16:


//--------------------- .nv.callgraph             --------------------------
	.section	.nv.callgraph,"",@"SHT_CUDA_CALLGRAPH"
	.align	4
	.sectionentsize	8
	.align		4
        /*0000*/ 	.word	0x00000000
	.align		4
        /*0004*/ 	.word	0xffffffff
	.align		4
        /*0008*/ 	.word	index@(_Z15hello_from__gpuv)
	.align		4
        /*000c*/ 	.word	index@(vprintf)
	.align		4
        /*0010*/ 	.word	0x00000000
	.align		4
        /*0014*/ 	.word	0xfffffffe
	.align		4
        /*0018*/ 	.word	0x00000000
	.align		4
        /*001c*/ 	.word	0xfffffffd
	.align		4
        /*0020*/ 	.word	0x00000000
	.align		4
        /*0024*/ 	.word	0xfffffffc


//--------------------- .nv.constant4             --------------------------
	.section	.nv.constant4,"a",@progbits
	.align	8
	.align		8
.nv.constant4:
        /*0000*/ 	.dword	vprintf
	.align		8
        /*0008*/ 	.dword	$str


//--------------------- .text._Z15hello_from__gpuv --------------------------
	.section	.text._Z15hello_from__gpuv,"ax",@progbits
	.align	128
        .global         _Z15hello_from__gpuv
        .type           _Z15hello_from__gpuv,@function
        .size           _Z15hello_from__gpuv,(.L_x_2 - _Z15hello_from__gpuv)
        .other          _Z15hello_from__gpuv,@"STO_CUDA_ENTRY STV_DEFAULT"
_Z15hello_from__gpuv:
.text._Z15hello_from__gpuv:
[----:B------:R-:W0:Y:S01]  /*0000*/  LDC R1, c[0x0][0x37c] ;  /* 0x0000df00ff017b82 */ /* 0x000e220000000800 */
[----:B------:R-:W-:Y:S01]  /*0010*/  MOV R0, 0x0 ;  /* 0x0000000000007802 */ /* 0x000fe20000000f00 */
[----:B------:R-:W1:Y:S01]  /*0020*/  LDCU.64 UR4, c[0x4][0x8] ;  /* 0x01000100ff0477ac */ /* 0x000e620008000a00 */
[----:B------:R-:W-:-:S05]  /*0030*/  CS2R R6, SRZ ;  /* 0x0000000000067805 */ /* 0x000fca000001ff00 */
[----:B------:R2:W3:Y:S01]  /*0040*/  LDC.64 R2, c[0x4][R0] ;  /* 0x0100000000027b82 */ /* 0x0004e20000000a00 */
[----:B-1----:R-:W-:Y:S02]  /*0050*/  IMAD.U32 R4, RZ, RZ, UR4 ;  /* 0x00000004ff047e24 */ /* 0x002fe4000f8e00ff */
[----:B--2---:R-:W-:-:S07]  /*0060*/  IMAD.U32 R5, RZ, RZ, UR5 ;  /* 0x00000005ff057e24 */ /* 0x004fce000f8e00ff */
[----:B------:R-:W-:-:S07]  /*0070*/  LEPC R20, `(.L_x_0) ;  /* 0x000000001014794e */ /* 0x000fce0000000000 */
[----:B0--3--:R-:W-:Y:S05]  /*0080*/  CALL.ABS.NOINC R2 ;  /* 0x0000000002007343 */ /* 0x009fea0003c00000 */
.L_x_0:
[----:B------:R-:W-:Y:S05]  /*0090*/  EXIT ;  /* 0x000000000000794d */ /* 0x000fea0003800000 */
.L_x_1:
[----:B------:R-:W-:-:S00]  /*00a0*/  BRA `(.L_x_1) ;  /* 0xfffffffc00fc7947 */ /* 0x000fc0000383ffff */
[----:B------:R-:W-:-:S00]  /*00b0*/  NOP ;  /* 0x0000000000007918 */ /* 0x000fc00000000000 */
        /* <DEDUP_REMOVED lines=12> */
.L_x_2:


//--------------------- .nv.global.init           --------------------------
	.section	.nv.global.init,"aw",@progbits
.nv.global.init:
	.type		$str,@object
	.size		$str,(.L_0 - $str)
$str:
        /*0000*/ 	.byte	0x48, 0x65, 0x6c, 0x6c, 0x6f, 0x20, 0x57, 0x6f, 0x72, 0x6c, 0x64, 0x20, 0x66, 0x72, 0x6f, 0x6d
        /*0010*/ 	.byte	0x20, 0x47, 0x50, 0x55, 0x21, 0x0a, 0x00
.L_0:


//--------------------- .nv.shared.reserved.0     --------------------------
	.section	.nv.shared.reserved.0,"aw",@nobits
	.weak		__nv_reservedSMEM_offset_0_alias
	.size		__nv_reservedSMEM_offset_0_alias, 0, 64
	.other		__nv_reservedSMEM_offset_0_alias,@"STO_CUDA_RESERVED_SHARED STV_DEFAULT"
__nv_reservedSMEM_offset_0_alias:
	.zero		0
	.zero		64


//--------------------- .nv.constant0._Z15hello_from__gpuv --------------------------
	.section	.nv.constant0._Z15hello_from__gpuv,"a",@progbits
	.sectionflags	@""
	.align	4
.nv.constant0._Z15hello_from__gpuv:
	.zero		896


//--------------------- SYMBOLS --------------------------

	.type		.nv.reservedSmem.offset0,@object
	.size		.nv.reservedSmem.offset0,0x4
	.type		vprintf,@function
